//
// Generated by NVIDIA NVVM Compiler
//
// Compiler Build ID: CL-36424714
// Cuda compilation tools, release 13.0, V13.0.88
// Based on NVVM 20.0.0
//

.version 9.0
.target sm_100
.address_size 64

	// .globl	_Z15spmv_coo_kernel9COOMatrixPfS0_

.visible .entry _Z15spmv_coo_kernel9COOMatrixPfS0_(
	.param .align 8 .b8 _Z15spmv_coo_kernel9COOMatrixPfS0__param_0[40],
	.param .u64 .ptr .align 1 _Z15spmv_coo_kernel9COOMatrixPfS0__param_1,
	.param .u64 .ptr .align 1 _Z15spmv_coo_kernel9COOMatrixPfS0__param_2
)
{
	.reg .pred 	%p<2>;
	.reg .b16 	%rs<5>;
	.reg .b32 	%r<15>;
	.reg .b32 	%f<5>;
	.reg .b64 	%rd<19>;

	ld.param.u64 	%rd3, [_Z15spmv_coo_kernel9COOMatrixPfS0__param_0+16];
	ld.param.u64 	%rd2, [_Z15spmv_coo_kernel9COOMatrixPfS0__param_0+8];
	ld.param.u64 	%rd1, [_Z15spmv_coo_kernel9COOMatrixPfS0__param_0];
	ld.param.v2.u32 	{%r2, %r3}, [_Z15spmv_coo_kernel9COOMatrixPfS0__param_0+24];
	ld.param.u64 	%rd4, [_Z15spmv_coo_kernel9COOMatrixPfS0__param_1];
	ld.param.u64 	%rd5, [_Z15spmv_coo_kernel9COOMatrixPfS0__param_2];
	mov.u32 	%r10, %tid.x;
	mov.u32 	%r11, %ctaid.x;
	mov.u32 	%r12, %ntid.x;
	mad.lo.s32 	%r1, %r11, %r12, %r10;
	setp.ge.u32 	%p1, %r1, %r2;
	@%p1 bra 	$L__BB0_2;
	cvta.to.global.u64 	%rd6, %rd3;
	cvta.to.global.u64 	%rd7, %rd2;
	cvta.to.global.u64 	%rd8, %rd1;
	cvta.to.global.u64 	%rd9, %rd4;
	cvta.to.global.u64 	%rd10, %rd5;
	mul.wide.u32 	%rd11, %r1, 4;
	add.s64 	%rd12, %rd8, %rd11;
	ld.global.u32 	%r13, [%rd12];
	add.s64 	%rd13, %rd7, %rd11;
	ld.global.u32 	%r14, [%rd13];
	add.s64 	%rd14, %rd6, %rd11;
	ld.global.f32 	%f1, [%rd14];
	mul.wide.u32 	%rd15, %r13, 4;
	add.s64 	%rd16, %rd10, %rd15;
	mul.wide.u32 	%rd17, %r14, 4;
	add.s64 	%rd18, %rd9, %rd17;
	ld.global.f32 	%f2, [%rd18];
	mul.f32 	%f3, %f1, %f2;
	atom.global.add.f32 	%f4, [%rd16], %f3;
$L__BB0_2:
	ret;

}


// ===== COMPILED SASS (sm_100) =====

	.target	sm_100

	.elftype	@"ET_EXEC"


//--------------------- .note.nv.tkinfo           --------------------------
	.section	.note.nv.tkinfo,"",@"SHT_NOTE"
	.sectionflags	@"SHF_NOTE_NV_TKINFO"
	.tkinfo
        /*0018*/ 	.word	0x00000002
        /*0030*/ 	.string	""
        /*0030*/ 	.string	"ptxas"
        /*0030*/ 	.string	"Cuda compilation tools, release 13.0, V13.0.88"
        /*0030*/ 	.string	"Build cuda_13.0.r13.0/compiler.36424714_0"
        /*0030*/ 	.string	"-arch sm_100 -m 64 "



//--------------------- .note.nv.cuinfo           --------------------------
	.section	.note.nv.cuinfo,"",@"SHT_NOTE"
	.sectionflags	@"SHF_NOTE_NV_CUINFO"
        /*0018*/ 	.short	0x0002
        /*001a*/ 	.short	0x0064
        /*001c*/ 	.short	0x0082
	.zero		2


//--------------------- .nv.info                  --------------------------
	.section	.nv.info,"",@"SHT_CUDA_INFO"
	.align	4


	//----- nvinfo : EIATTR_REGCOUNT
	.align		4
        /*0000*/ 	.byte	0x04, 0x2f
        /*0002*/ 	.short	(.L_1 - .L_0)
	.align		4
.L_0:
        /*0004*/ 	.word	index@(_Z15spmv_coo_kernel9COOMatrixPfS0_)
        /*0008*/ 	.word	0x0000000e


	//----- nvinfo : EIATTR_FRAME_SIZE
	.align		4
.L_1:
        /*000c*/ 	.byte	0x04, 0x11
        /*000e*/ 	.short	(.L_3 - .L_2)
	.align		4
.L_2:
        /*0010*/ 	.word	index@(_Z15spmv_coo_kernel9COOMatrixPfS0_)
        /*0014*/ 	.word	0x00000000


	//----- nvinfo : EIATTR_MIN_STACK_SIZE
	.align		4
.L_3:
        /*0018*/ 	.byte	0x04, 0x12
        /*001a*/ 	.short	(.L_5 - .L_4)
	.align		4
.L_4:
        /*001c*/ 	.word	index@(_Z15spmv_coo_kernel9COOMatrixPfS0_)
        /*0020*/ 	.word	0x00000000
.L_5:


//--------------------- .nv.compat                --------------------------
	.section	.nv.compat,"",@"SHT_CUDA_COMPAT_INFO"
	.align	4
        /*0000*/ 	.byte	0x02, 0x09, 0x00, 0x00, 0x02, 0x02, 0x01, 0x00, 0x02, 0x05, 0x05, 0x00, 0x03, 0x07, 0x01, 0x01
        /*0010*/ 	.byte	0x02, 0x03, 0x00, 0x00, 0x02, 0x06, 0x01, 0x00, 0x04, 0x0b, 0x08, 0x00, 0x09, 0x00, 0x00, 0x00
        /*0020*/ 	.byte	0x00, 0x00, 0x00, 0x00


//--------------------- .nv.info._Z15spmv_coo_kernel9COOMatrixPfS0_ --------------------------
	.section	.nv.info._Z15spmv_coo_kernel9COOMatrixPfS0_,"",@"SHT_CUDA_INFO"
	.sectionflags	@""
	.align	4


	//----- nvinfo : EIATTR_CUDA_API_VERSION
	.align		4
        /*0000*/ 	.byte	0x04, 0x37
        /*0002*/ 	.short	(.L_7 - .L_6)
.L_6:
        /*0004*/ 	.word	0x00000082


	//----- nvinfo : EIATTR_KPARAM_INFO
	.align		4
.L_7:
        /*0008*/ 	.byte	0x04, 0x17
        /*000a*/ 	.short	(.L_9 - .L_8)
.L_8:
        /*000c*/ 	.word	0x00000000
        /*0010*/ 	.short	0x0002
        /*0012*/ 	.short	0x0030
        /*0014*/ 	.byte	0x00, 0xf5, 0x21, 0x00


	//----- nvinfo : EIATTR_KPARAM_INFO
	.align		4
.L_9:
        /*0018*/ 	.byte	0x04, 0x17
        /*001a*/ 	.short	(.L_11 - .L_10)
.L_10:
        /*001c*/ 	.word	0x00000000
        /*0020*/ 	.short	0x0001
        /*0022*/ 	.short	0x0028
        /*0024*/ 	.byte	0x00, 0xf5, 0x21, 0x00


	//----- nvinfo : EIATTR_KPARAM_INFO
	.align		4
.L_11:
        /*0028*/ 	.byte	0x04, 0x17
        /*002a*/ 	.short	(.L_13 - .L_12)
.L_12:
        /*002c*/ 	.word	0x00000000
        /*0030*/ 	.short	0x0000
        /*0032*/ 	.short	0x0000
        /*0034*/ 	.byte	0x00, 0xf0, 0xa1, 0x00


	//----- nvinfo : EIATTR_SPARSE_MMA_MASK
	.align		4
.L_13:
        /*0038*/ 	.byte	0x03, 0x50
        /*003a*/ 	.short	0x0000


	//----- nvinfo : EIATTR_MAXREG_COUNT
	.align		4
        /*003c*/ 	.byte	0x03, 0x1b
        /*003e*/ 	.short	0x00ff


	//----- nvinfo : EIATTR_MERCURY_ISA_VERSION
	.align		4
        /*0040*/ 	.byte	0x03, 0x5f
        /*0042*/ 	.short	0x0101


	//----- nvinfo : EIATTR_VRC_CTA_INIT_COUNT
	.align		4
        /*0044*/ 	.byte	0x02, 0x4a
	.zero		1
	.zero		1


	//----- nvinfo : EIATTR_EXIT_INSTR_OFFSETS
	.align		4
        /*0048*/ 	.byte	0x04, 0x1c
        /*004a*/ 	.short	(.L_15 - .L_14)


	//   ....[0]....
.L_14:
        /*004c*/ 	.word	0x00000070


	//   ....[1]....
        /*0050*/ 	.word	0x00000190


	//----- nvinfo : EIATTR_CBANK_PARAM_SIZE
	.align		4
.L_15:
        /*0054*/ 	.byte	0x03, 0x19
        /*0056*/ 	.short	0x0038


	//----- nvinfo : EIATTR_PARAM_CBANK
	.align		4
        /*0058*/ 	.byte	0x04, 0x0a
        /*005a*/ 	.short	(.L_17 - .L_16)
	.align		4
.L_16:
        /*005c*/ 	.word	index@(.nv.constant0._Z15spmv_coo_kernel9COOMatrixPfS0_)
        /*0060*/ 	.short	0x0380
        /*0062*/ 	.short	0x0038


	//----- nvinfo : EIATTR_SW_WAR
	.align		4
.L_17:
        /*0064*/ 	.byte	0x04, 0x36
        /*0066*/ 	.short	(.L_19 - .L_18)
.L_18:
        /*0068*/ 	.word	0x00000008
.L_19:


//--------------------- .nv.callgraph             --------------------------
	.section	.nv.callgraph,"",@"SHT_CUDA_CALLGRAPH"
	.align	4
	.sectionentsize	8
	.align		4
        /*0000*/ 	.word	0x00000000
	.align		4
        /*0004*/ 	.word	0xffffffff
	.align		4
        /*0008*/ 	.word	0x00000000
	.align		4
        /*000c*/ 	.word	0xfffffffe
	.align		4
        /*0010*/ 	.word	0x00000000
	.align		4
        /*0014*/ 	.word	0xfffffffd
	.align		4
        /*0018*/ 	.word	0x00000000
	.align		4
        /*001c*/ 	.word	0xfffffffc


//--------------------- .text._Z15spmv_coo_kernel9COOMatrixPfS0_ --------------------------
	.section	.text._Z15spmv_coo_kernel9COOMatrixPfS0_,"ax",@progbits
	.align	128
        .global         _Z15spmv_coo_kernel9COOMatrixPfS0_
        .type           _Z15spmv_coo_kernel9COOMatrixPfS0_,@function
        .size           _Z15spmv_coo_kernel9COOMatrixPfS0_,(.L_x_1 - _Z15spmv_coo_kernel9COOMatrixPfS0_)
        .other          _Z15spmv_coo_kernel9COOMatrixPfS0_,@"STO_CUDA_ENTRY STV_DEFAULT"
_Z15spmv_coo_kernel9COOMatrixPfS0_:
.text._Z15spmv_coo_kernel9COOMatrixPfS0_:
[----:B------:R-:W-:Y:S01]  /*0000*/  LDC R1, c[0x0][0x37c] ;  /* 0x0000df00ff017b82 */ /* 0x000fe20000000800 */
[----:B------:R-:W0:Y:S07]  /*0010*/  S2R R11, SR_TID.X ;  /* 0x00000000000b7919 */ /* 0x000e2e0000002100 */
[----:B------:R-:W0:Y:S01]  /*0020*/  S2UR UR4, SR_CTAID.X ;  /* 0x00000000000479c3 */ /* 0x000e220000002500 */
[----:B------:R-:W1:Y:S07]  /*0030*/  LDCU UR5, c[0x0][0x398] ;  /* 0x00007300ff0577ac */ /* 0x000e6e0008000800 */
[----:B------:R-:W0:Y:S02]  /*0040*/  LDC R0, c[0x0][0x360] ;  /* 0x0000d800ff007b82 */ /* 0x000e240000000800 */
[----:B0-----:R-:W-:-:S05]  /*0050*/  IMAD R11, R0, UR4, R11 ;  /* 0x00000004000b7c24 */ /* 0x001fca000f8e020b */
[----:B-1----:R-:W-:-:S13]  /*0060*/  ISETP.GE.U32.AND P0, PT, R11, UR5, PT ;  /* 0x000000050b007c0c */ /* 0x002fda000bf06070 */
[----:B------:R-:W-:Y:S05]  /*0070*/  @P0 EXIT ;  /* 0x000000000000094d */ /* 0x000fea0003800000 */
[----:B------:R-:W0:Y:S01]  /*0080*/  LDC.64 R4, c[0x0][0x388] ;  /* 0x0000e200ff047b82 */ /* 0x000e220000000a00 */
[----:B------:R-:W1:Y:S07]  /*0090*/  LDCU.64 UR4, c[0x0][0x358] ;  /* 0x00006b00ff0477ac */ /* 0x000e6e0008000a00 */
[----:B------:R-:W2:Y:S08]  /*00a0*/  LDC.64 R2, c[0x0][0x380] ;  /* 0x0000e000ff027b82 */ /* 0x000eb00000000a00 */
[----:B------:R-:W3:Y:S01]  /*00b0*/  LDC.64 R6, c[0x0][0x390] ;  /* 0x0000e400ff067b82 */ /* 0x000ee20000000a00 */
[----:B0-----:R-:W-:-:S07]  /*00c0*/  IMAD.WIDE.U32 R4, R11, 0x4, R4 ;  /* 0x000000040b047825 */ /* 0x001fce00078e0004 */
[----:B------:R-:W0:Y:S01]  /*00d0*/  LDC.64 R8, c[0x0][0x3a8] ;  /* 0x0000ea00ff087b82 */ /* 0x000e220000000a00 */
[----:B-1----:R-:W0:Y:S01]  /*00e0*/  LDG.E R5, desc[UR4][R4.64] ;  /* 0x0000000404057981 */ /* 0x002e22000c1e1900 */
[----:B--2---:R-:W-:-:S06]  /*00f0*/  IMAD.WIDE.U32 R2, R11, 0x4, R2 ;  /* 0x000000040b027825 */ /* 0x004fcc00078e0002 */
[----:B------:R-:W2:Y:S01]  /*0100*/  LDG.E R3, desc[UR4][R2.64] ;  /* 0x0000000402037981 */ /* 0x000ea2000c1e1900 */
[----:B---3--:R-:W-:Y:S02]  /*0110*/  IMAD.WIDE.U32 R6, R11, 0x4, R6 ;  /* 0x000000040b067825 */ /* 0x008fe400078e0006 */
[----:B------:R-:W2:Y:S04]  /*0120*/  LDC.64 R10, c[0x0][0x3b0] ;  /* 0x0000ec00ff0a7b82 */ /* 0x000ea80000000a00 */
[----:B------:R-:W3:Y:S01]  /*0130*/  LDG.E R6, desc[UR4][R6.64] ;  /* 0x0000000406067981 */ /* 0x000ee2000c1e1900 */
[----:B0-----:R-:W-:-:S06]  /*0140*/  IMAD.WIDE.U32 R8, R5, 0x4, R8 ;  /* 0x0000000405087825 */ /* 0x001fcc00078e0008 */
[----:B------:R-:W3:Y:S01]  /*0150*/  LDG.E R9, desc[UR4][R8.64] ;  /* 0x0000000408097981 */ /* 0x000ee2000c1e1900 */
[----:B--2---:R-:W-:-:S04]  /*0160*/  IMAD.WIDE.U32 R4, R3, 0x4, R10 ;  /* 0x0000000403047825 */ /* 0x004fc800078e000a */
[----:B---3--:R-:W-:-:S05]  /*0170*/  FMUL R11, R6, R9 ;  /* 0x00000009060b7220 */ /* 0x008fca0000400000 */
[----:B------:R-:W-:Y:S01]  /*0180*/  REDG.E.ADD.F32.FTZ.RN.STRONG.GPU desc[UR4][R4.64], R11 ;  /* 0x0000000b040079a6 */ /* 0x000fe2000c12f304 */
[----:B------:R-:W-:Y:S05]  /*0190*/  EXIT ;  /* 0x000000000000794d */ /* 0x000fea0003800000 */
.L_x_0:
[----:B------:R-:W-:-:S00]  /*01a0*/  BRA `(.L_x_0) ;  /* 0xfffffffc00fc7947 */ /* 0x000fc0000383ffff */
[----:B------:R-:W-:-:S00]  /*01b0*/  NOP ;  /* 0x0000000000007918 */ /* 0x000fc00000000000 */
        /* <DEDUP_REMOVED lines=12> */
.L_x_1:


//--------------------- .nv.shared.reserved.0     --------------------------
	.section	.nv.shared.reserved.0,"aw",@nobits
	.weak		__nv_reservedSMEM_offset_0_alias
	.size		__nv_reservedSMEM_offset_0_alias, 0, 64
	.other		__nv_reservedSMEM_offset_0_alias,@"STO_CUDA_RESERVED_SHARED STV_DEFAULT"
__nv_reservedSMEM_offset_0_alias:
	.zero		0
	.zero		64


//--------------------- .nv.constant0._Z15spmv_coo_kernel9COOMatrixPfS0_ --------------------------
	.section	.nv.constant0._Z15spmv_coo_kernel9COOMatrixPfS0_,"a",@progbits
	.sectionflags	@""
	.align	4
.nv.constant0._Z15spmv_coo_kernel9COOMatrixPfS0_:
	.zero		952


//--------------------- SYMBOLS --------------------------

	.type		.nv.reservedSmem.offset0,@object
	.size		.nv.reservedSmem.offset0,0x4
